	.headerflags	@"EF_CUDA_TEXMODE_UNIFIED EF_CUDA_64BIT_ADDRESS EF_CUDA_ACCELERATORS EF_CUDA_SM90 EF_CUDA_VIRTUAL_SM(EF_CUDA_SM90)"
	.elftype	@"ET_EXEC"


//--------------------- .nv.info                  --------------------------
	.section	.nv.info,"",@"SHT_CUDA_INFO"
	.align	4


	//----- nvinfo : EIATTR_REGCOUNT
	.align		4
        /*0000*/ 	.byte	0x04, 0x2f
        /*0002*/ 	.short	(.L_1 - .L_0)
	.align		4
.L_0:
        /*0004*/ 	.word	index@(triton_poi_fused_7)
        /*0008*/ 	.word	0x00000016


	//----- nvinfo : EIATTR_MIN_STACK_SIZE
	.align		4
.L_1:
        /*000c*/ 	.byte	0x04, 0x12
        /*000e*/ 	.short	(.L_3 - .L_2)
	.align		4
.L_2:
        /*0010*/ 	.word	index@(triton_poi_fused_7)
        /*0014*/ 	.word	0x00000000


	//----- nvinfo : EIATTR_FRAME_SIZE
	.align		4
.L_3:
        /*0018*/ 	.byte	0x04, 0x11
        /*001a*/ 	.short	(.L_5 - .L_4)
	.align		4
.L_4:
        /*001c*/ 	.word	index@(triton_poi_fused_7)
        /*0020*/ 	.word	0x00000000


	//----- nvinfo : EIATTR_MIN_STACK_SIZE
	.align		4
.L_5:
        /*0024*/ 	.byte	0x04, 0x12
        /*0026*/ 	.short	(.L_7 - .L_6)
	.align		4
.L_6:
        /*0028*/ 	.word	index@(triton_poi_fused_7)
        /*002c*/ 	.word	0x00000000
.L_7:


//--------------------- .nv.info.triton_poi_fused_7 --------------------------
	.section	.nv.info.triton_poi_fused_7,"",@"SHT_CUDA_INFO"
	.sectionflags	@""
	.align	4


	//----- nvinfo : EIATTR_CUDA_API_VERSION
	.align		4
        /*0000*/ 	.byte	0x04, 0x37
        /*0002*/ 	.short	(.L_9 - .L_8)
.L_8:
        /*0004*/ 	.word	0x0000007c


	//----- nvinfo : EIATTR_KPARAM_INFO
	.align		4
.L_9:
        /*0008*/ 	.byte	0x04, 0x17
        /*000a*/ 	.short	(.L_11 - .L_10)
.L_10:
        /*000c*/ 	.word	0x00000000
        /*0010*/ 	.short	0x0003
        /*0012*/ 	.short	0x0014
        /*0014*/ 	.byte	0x00, 0xf0, 0x11, 0x00


	//----- nvinfo : EIATTR_KPARAM_INFO
	.align		4
.L_11:
        /*0018*/ 	.byte	0x04, 0x17
        /*001a*/ 	.short	(.L_13 - .L_12)
.L_12:
        /*001c*/ 	.word	0x00000000
        /*0020*/ 	.short	0x0002
        /*0022*/ 	.short	0x0010
        /*0024*/ 	.byte	0x00, 0xf0, 0x11, 0x00


	//----- nvinfo : EIATTR_KPARAM_INFO
	.align		4
.L_13:
        /*0028*/ 	.byte	0x04, 0x17
        /*002a*/ 	.short	(.L_15 - .L_14)
.L_14:
        /*002c*/ 	.word	0x00000000
        /*0030*/ 	.short	0x0001
        /*0032*/ 	.short	0x0008
        /*0034*/ 	.byte	0x00, 0xf4, 0x21, 0x00


	//----- nvinfo : EIATTR_KPARAM_INFO
	.align		4
.L_15:
        /*0038*/ 	.byte	0x04, 0x17
        /*003a*/ 	.short	(.L_17 - .L_16)
.L_16:
        /*003c*/ 	.word	0x00000000
        /*0040*/ 	.short	0x0000
        /*0042*/ 	.short	0x0000
        /*0044*/ 	.byte	0x00, 0xf4, 0x21, 0x00


	//----- nvinfo : EIATTR_SPARSE_MMA_MASK
	.align		4
.L_17:
        /*0048*/ 	.byte	0x03, 0x50
        /*004a*/ 	.short	0x0000


	//----- nvinfo : EIATTR_MAXREG_COUNT
	.align		4
        /*004c*/ 	.byte	0x03, 0x1b
        /*004e*/ 	.short	0x00ff


	//----- nvinfo : EIATTR_EXIT_INSTR_OFFSETS
	.align		4
        /*0050*/ 	.byte	0x04, 0x1c
        /*0052*/ 	.short	(.L_19 - .L_18)


	//   ....[0]....
.L_18:
        /*0054*/ 	.word	0x00000480


	//   ....[1]....
        /*0058*/ 	.word	0x000004d0


	//----- nvinfo : EIATTR_REQNTID
	.align		4
.L_19:
        /*005c*/ 	.byte	0x04, 0x10
        /*005e*/ 	.short	(.L_21 - .L_20)
.L_20:
        /*0060*/ 	.word	0x00000080
        /*0064*/ 	.word	0x00000001
        /*0068*/ 	.word	0x00000001


	//----- nvinfo : EIATTR_CBANK_PARAM_SIZE
	.align		4
.L_21:
        /*006c*/ 	.byte	0x03, 0x19
        /*006e*/ 	.short	0x0018


	//----- nvinfo : EIATTR_PARAM_CBANK
	.align		4
        /*0070*/ 	.byte	0x04, 0x0a
        /*0072*/ 	.short	(.L_23 - .L_22)
	.align		4
.L_22:
        /*0074*/ 	.word	index@(.nv.constant0.triton_poi_fused_7)
        /*0078*/ 	.short	0x0210
        /*007a*/ 	.short	0x0018


	//----- nvinfo : EIATTR_SW_WAR
	.align		4
.L_23:
        /*007c*/ 	.byte	0x04, 0x36
        /*007e*/ 	.short	(.L_25 - .L_24)
.L_24:
        /*0080*/ 	.word	0x00000008
.L_25:


//--------------------- .nv.callgraph             --------------------------
	.section	.nv.callgraph,"",@"SHT_CUDA_CALLGRAPH"
	.align	4
	.sectionentsize	8
	.align		4
        /*0000*/ 	.word	0x00000000
	.align		4
        /*0004*/ 	.word	0xffffffff
	.align		4
        /*0008*/ 	.word	0x00000000
	.align		4
        /*000c*/ 	.word	0xfffffffe
	.align		4
        /*0010*/ 	.word	0x00000000
	.align		4
        /*0014*/ 	.word	0xfffffffd
	.align		4
        /*0018*/ 	.word	0x00000000
	.align		4
        /*001c*/ 	.word	0xfffffffc


//--------------------- .text.triton_poi_fused_7  --------------------------
	.section	.text.triton_poi_fused_7,"ax",@progbits
	.sectionflags	@"SHF_BARRIERS=1"
	.align	128
        .global         triton_poi_fused_7
        .type           triton_poi_fused_7,@function
        .size           triton_poi_fused_7,(.L_x_1 - triton_poi_fused_7)
        .other          triton_poi_fused_7,@"STO_CUDA_ENTRY STV_DEFAULT"
triton_poi_fused_7:
.text.triton_poi_fused_7:
[----:B------:R-:W0:Y:S02]  /*0000*/  LDC R1, c[0x0][0x28] ;  /* 0x00000a00ff017b82 */ /* 0x000e240000000800 */
[----:B------:R-:W1:Y:S01]  /*0010*/  S2R R3, SR_CTAID.Z ;  /* 0x0000000000037919 */ /* 0x000e620000002700 */
[----:B------:R-:W1:Y:S01]  /*0020*/  S2UR UR4, SR_CTAID.Y ;  /* 0x00000000000479c3 */ /* 0x000e620000002600 */
[----:B------:R-:W-:Y:S01]  /*0030*/  CS2R R6, SRZ ;  /* 0x0000000000067805 */ /* 0x000fe2000001ff00 */
[----:B------:R-:W-:Y:S01]  /*0040*/  ULDC.64 UR6, c[0x0][0x208] ;  /* 0x0000820000067ab9 */ /* 0x000fe20000000a00 */
[----:B------:R-:W2:Y:S01]  /*0050*/  S2R R0, SR_TID.X ;  /* 0x0000000000007919 */ /* 0x000ea20000002100 */
[----:B------:R-:W3:Y:S04]  /*0060*/  S2R R11, SR_CTAID.X ;  /* 0x00000000000b7919 */ /* 0x000ee80000002500 */
[----:B------:R-:W1:Y:S08]  /*0070*/  LDC R2, c[0x0][0x10] ;  /* 0x00000400ff027b82 */ /* 0x000e700000000800 */
[----:B------:R-:W4:Y:S01]  /*0080*/  LDC.64 R8, c[0x0][0x210] ;  /* 0x00008400ff087b82 */ /* 0x000f220000000a00 */
[----:B-1----:R-:W-:Y:S01]  /*0090*/  IMAD R3, R3, R2, UR4 ;  /* 0x0000000403037e24 */ /* 0x002fe2000f8e0202 */
[----:B--2---:R-:W-:-:S04]  /*00a0*/  LOP3.LUT R16, R0, 0x7f, RZ, 0xc0, !PT ;  /* 0x0000007f00107812 */ /* 0x004fc800078ec0ff */
[----:B------:R-:W-:Y:S01]  /*00b0*/  PRMT R10, R16, 0x6540, R3 ;  /* 0x00006540100a7816 */ /* 0x000fe20000000003 */
[----:B---3--:R-:W-:-:S03]  /*00c0*/  IMAD.SHL.U32 R2, R11, 0x4, RZ ;  /* 0x000000040b027824 */ /* 0x008fc600078e00ff */
[----:B------:R-:W-:Y:S02]  /*00d0*/  LOP3.LUT R4, R10, 0x80, RZ, 0xfc, !PT ;  /* 0x000000800a047812 */ /* 0x000fe400078efcff */
[----:B------:R-:W-:-:S03]  /*00e0*/  ISETP.GE.AND P0, PT, R2, 0x4, PT ;  /* 0x000000040200780c */ /* 0x000fc60003f06270 */
[C-C-:B------:R-:W-:Y:S01]  /*00f0*/  IMAD.IADD R5, R4.reuse, 0x1, R11.reuse ;  /* 0x0000000104057824 */ /* 0x140fe200078e020b */
[----:B------:R-:W-:Y:S01]  /*0100*/  ISETP.LT.AND P1, PT, R4, 0x20000, !P0 ;  /* 0x000200000400780c */ /* 0x000fe20004721270 */
[C---:B------:R-:W-:Y:S01]  /*0110*/  IMAD.IADD R11, R10.reuse, 0x1, R11 ;  /* 0x000000010a0b7824 */ /* 0x040fe200078e020b */
[----:B------:R-:W-:Y:S01]  /*0120*/  ISETP.LT.AND P0, PT, R10, 0x20000, !P0 ;  /* 0x000200000a00780c */ /* 0x000fe20004701270 */
[----:B------:R-:W-:Y:S01]  /*0130*/  IMAD.SHL.U32 R15, R5, 0x4, RZ ;  /* 0x00000004050f7824 */ /* 0x000fe200078e00ff */
[----:B------:R-:W-:Y:S01]  /*0140*/  CS2R R4, SRZ ;  /* 0x0000000000047805 */ /* 0x000fe2000001ff00 */
[----:B------:R-:W-:Y:S02]  /*0150*/  IMAD.SHL.U32 R11, R11, 0x4, RZ ;  /* 0x000000040b0b7824 */ /* 0x000fe400078e00ff */
[----:B----4-:R-:W-:-:S04]  /*0160*/  IMAD.WIDE R14, R15, 0x4, R8 ;  /* 0x000000040f0e7825 */ /* 0x010fc800078e0208 */
[----:B------:R-:W-:Y:S01]  /*0170*/  IMAD.WIDE R12, R11, 0x4, R8 ;  /* 0x000000040b0c7825 */ /* 0x000fe200078e0208 */
[----:B------:R-:W-:Y:S02]  /*0180*/  CS2R R8, SRZ ;  /* 0x0000000000087805 */ /* 0x000fe4000001ff00 */
[----:B------:R-:W-:Y:S01]  /*0190*/  CS2R R10, SRZ ;  /* 0x00000000000a7805 */ /* 0x000fe2000001ff00 */
[----:B------:R-:W2:Y:S05]  /*01a0*/  @P1 LDG.E.EL.128 R4, desc[UR6][R14.64] ;  /* 0x000000060e041981 */ /* 0x000eaa000c2e1d00 */
[----:B------:R1:W3:Y:S01]  /*01b0*/  @P0 LDG.E.EL.128 R8, desc[UR6][R12.64] ;  /* 0x000000060c080981 */ /* 0x0002e2000c2e1d00 */
[----:B------:R-:W4:Y:S01]  /*01c0*/  S2UR UR5, SR_CgaCtaId ;  /* 0x00000000000579c3 */ /* 0x000f220000008800 */
[----:B------:R-:W-:Y:S01]  /*01d0*/  UMOV UR4, 0x400 ;  /* 0x0000040000047882 */ /* 0x000fe20000000000 */
[----:B------:R-:W-:Y:S01]  /*01e0*/  IMAD.SHL.U32 R17, R0, 0x4, RZ ;  /* 0x0000000400117824 */ /* 0x000fe200078e00ff */
[----:B------:R-:W-:-:S04]  /*01f0*/  SHF.R.U32.HI R19, RZ, 0x4, R0 ;  /* 0x00000004ff137819 */ /* 0x000fc80000011600 */
[----:B------:R-:W-:Y:S01]  /*0200*/  LOP3.LUT R19, R19, 0x4, RZ, 0xc0, !PT ;  /* 0x0000000413137812 */ /* 0x000fe200078ec0ff */
[----:B----4-:R-:W-:-:S06]  /*0210*/  UPRMT UR4, UR5, 0x654, UR4 ;  /* 0x0000065405047896 */ /* 0x010fcc0008000004 */
[----:B------:R-:W-:Y:S02]  /*0220*/  LEA R18, R16, UR4, 0x2 ;  /* 0x0000000410127c11 */ /* 0x000fe4000f8e10ff */
[----:B------:R-:W-:-:S05]  /*0230*/  LOP3.LUT R16, R17, 0x1fc, RZ, 0xc0, !PT ;  /* 0x000001fc11107812 */ /* 0x000fca00078ec0ff */
[----:B------:R-:W-:-:S05]  /*0240*/  IMAD.IADD R19, R16, 0x1, R19 ;  /* 0x0000000110137824 */ /* 0x000fca00078e0213 */
[----:B-1----:R-:W-:Y:S01]  /*0250*/  LEA R12, R19, UR4, 0x2 ;  /* 0x00000004130c7c11 */ /* 0x002fe2000f8e10ff */
[----:B--2---:R1:W-:Y:S04]  /*0260*/  STS [R18+0x200], R4 ;  /* 0x0002000412007388 */ /* 0x0043e80000000800 */
[----:B------:R2:W-:Y:S04]  /*0270*/  STS [R18+0x610], R5 ;  /* 0x0006100512007388 */ /* 0x0005e80000000800 */
[----:B------:R4:W-:Y:S01]  /*0280*/  STS [R18+0xa20], R6 ;  /* 0x000a200612007388 */ /* 0x0009e20000000800 */
[----:B-1----:R-:W-:-:S03]  /*0290*/  LOP3.LUT R4, R17, 0xfc, RZ, 0xc0, !PT ;  /* 0x000000fc11047812 */ /* 0x002fc600078ec0ff */
[----:B------:R1:W-:Y:S01]  /*02a0*/  STS [R18+0xe30], R7 ;  /* 0x000e300712007388 */ /* 0x0003e20000000800 */
[----:B------:R-:W-:-:S03]  /*02b0*/  PRMT R3, R4, 0x6540, R3 ;  /* 0x0000654004037816 */ /* 0x000fc60000000003 */
[----:B---3--:R-:W-:Y:S01]  /*02c0*/  STS [R18], R8 ;  /* 0x0000000812007388 */ /* 0x008fe20000000800 */
[----:B--2---:R-:W2:Y:S01]  /*02d0*/  LDC.64 R4, c[0x0][0x218] ;  /* 0x00008600ff047b82 */ /* 0x004ea20000000a00 */
[----:B----4-:R-:W-:Y:S02]  /*02e0*/  SHF.R.S32.HI R6, RZ, 0x1f, R3 ;  /* 0x0000001fff067819 */ /* 0x010fe40000011403 */
[----:B------:R3:W-:Y:S01]  /*02f0*/  STS [R18+0x410], R9 ;  /* 0x0004100912007388 */ /* 0x0007e20000000800 */
[----:B------:R-:W-:Y:S02]  /*0300*/  ISETP.GE.AND P0, PT, R3, 0x20000, PT ;  /* 0x000200000300780c */ /* 0x000fe40003f06270 */
[----:B------:R-:W-:Y:S01]  /*0310*/  LEA.HI R6, R6, R3, RZ, 0x8 ;  /* 0x0000000306067211 */ /* 0x000fe200078f40ff */
[----:B------:R-:W-:Y:S01]  /*0320*/  STS [R18+0x820], R10 ;  /* 0x0008200a12007388 */ /* 0x000fe20000000800 */
[----:B-1----:R-:W-:-:S03]  /*0330*/  SHF.R.U32.HI R7, RZ, 0x6, R0 ;  /* 0x00000006ff077819 */ /* 0x002fc60000011600 */
[----:B------:R-:W-:Y:S01]  /*0340*/  STS [R18+0xc30], R11 ;  /* 0x000c300b12007388 */ /* 0x000fe20000000800 */
[C---:B------:R-:W-:Y:S01]  /*0350*/  IMAD.SHL.U32 R0, R6.reuse, 0x4, RZ ;  /* 0x0000000406007824 */ /* 0x040fe200078e00ff */
[----:B------:R-:W-:Y:S01]  /*0360*/  SGXT.U32 R7, R7, 0x1 ;  /* 0x000000010707781a */ /* 0x000fe20000000000 */
[----:B------:R-:W-:Y:S01]  /*0370*/  BAR.SYNC.DEFER_BLOCKING 0x0 ;  /* 0x0000000000007b1d */ /* 0x000fe20000010000 */
[----:B------:R-:W-:Y:S02]  /*0380*/  LOP3.LUT R6, R6, 0xffffff00, RZ, 0xc0, !PT ;  /* 0xffffff0006067812 */ /* 0x000fe400078ec0ff */
[----:B------:R-:W-:Y:S02]  /*0390*/  LOP3.LUT R0, R0, 0xfffffc00, RZ, 0xc0, !PT ;  /* 0xfffffc0000007812 */ /* 0x000fe400078ec0ff */
[----:B------:R-:W-:Y:S02]  /*03a0*/  LOP3.LUT R7, R2, R7, RZ, 0xfc, !PT ;  /* 0x0000000702077212 */ /* 0x000fe400078efcff */
[----:B------:R-:W-:-:S02]  /*03b0*/  LOP3.LUT R2, R16, 0x200, RZ, 0xfc, !PT ;  /* 0x0000020010027812 */ /* 0x000fc400078efcff */
[----:B------:R-:W-:Y:S02]  /*03c0*/  IADD3 R6, R0, R3, -R6 ;  /* 0x0000000300067210 */ /* 0x000fe40007ffe806 */
[C---:B------:R-:W-:Y:S02]  /*03d0*/  LOP3.LUT R0, R7.reuse, 0x2, RZ, 0xfc, !PT ;  /* 0x0000000207007812 */ /* 0x040fe400078efcff */
[----:B------:R-:W-:Y:S01]  /*03e0*/  SHF.R.U32.HI R2, RZ, 0x6, R2 ;  /* 0x00000006ff027819 */ /* 0x000fe20000011602 */
[C---:B------:R-:W-:Y:S01]  /*03f0*/  IMAD R3, R7.reuse, 0x100, R6 ;  /* 0x0000010007037824 */ /* 0x040fe200078e0206 */
[----:B------:R-:W-:Y:S02]  /*0400*/  ISETP.LT.AND P1, PT, R7, 0x4, !P0 ;  /* 0x000000040700780c */ /* 0x000fe40004721270 */
[----:B------:R-:W-:Y:S02]  /*0410*/  ISETP.LT.AND P0, PT, R0, 0x4, !P0 ;  /* 0x000000040000780c */ /* 0x000fe40004701270 */
[----:B---3--:R-:W-:Y:S01]  /*0420*/  LOP3.LUT R9, R2, 0xc, RZ, 0xc0, !PT ;  /* 0x0000000c02097812 */ /* 0x008fe200078ec0ff */
[----:B--2---:R-:W-:Y:S01]  /*0430*/  IMAD.WIDE R2, R3, 0x4, R4 ;  /* 0x0000000403027825 */ /* 0x004fe200078e0204 */
[----:B------:R-:W1:Y:S03]  /*0440*/  LDS.128 R12, [R12] ;  /* 0x000000000c0c7984 */ /* 0x000e660000000c00 */
[----:B------:R-:W-:-:S05]  /*0450*/  IMAD.IADD R9, R16, 0x1, R9 ;  /* 0x0000000110097824 */ /* 0x000fca00078e0209 */
[----:B------:R-:W-:Y:S01]  /*0460*/  LEA R9, R9, UR4, 0x2 ;  /* 0x0000000409097c11 */ /* 0x000fe2000f8e10ff */
[----:B-1----:R1:W-:Y:S01]  /*0470*/  @P1 STG.E.128 desc[UR6][R2.64], R12 ;  /* 0x0000000c02001986 */ /* 0x0023e2000c101d06 */
[----:B------:R-:W-:Y:S05]  /*0480*/  @!P0 EXIT ;  /* 0x000000000000894d */ /* 0x000fea0003800000 */
[----:B------:R-:W0:Y:S01]  /*0490*/  LDS.128 R8, [R9+0x800] ;  /* 0x0008000009087984 */ /* 0x000e220000000c00 */
[----:B-1----:R-:W-:-:S04]  /*04a0*/  IMAD R3, R0, 0x100, R6 ;  /* 0x0000010000037824 */ /* 0x002fc800078e0206 */
[----:B------:R-:W-:-:S05]  /*04b0*/  IMAD.WIDE R4, R3, 0x4, R4 ;  /* 0x0000000403047825 */ /* 0x000fca00078e0204 */
[----:B0-----:R-:W-:Y:S01]  /*04c0*/  STG.E.128 desc[UR6][R4.64], R8 ;  /* 0x0000000804007986 */ /* 0x001fe2000c101d06 */
[----:B------:R-:W-:Y:S05]  /*04d0*/  EXIT ;  /* 0x000000000000794d */ /* 0x000fea0003800000 */
.L_x_0:
[----:B------:R-:W-:-:S00]  /*04e0*/  BRA `(.L_x_0) ;  /* 0xfffffffc00fc7947 */ /* 0x000fc0000383ffff */
[----:B------:R-:W-:-:S00]  /*04f0*/  NOP ;  /* 0x0000000000007918 */ /* 0x000fc00000000000 */
        /* <DEDUP_REMOVED lines=8> */
.L_x_1:


//--------------------- .nv.shared.triton_poi_fused_7 --------------------------
	.section	.nv.shared.triton_poi_fused_7,"aw",@nobits
	.sectionflags	@""
	.align	16
	.zero		1024


//--------------------- .nv.constant0.triton_poi_fused_7 --------------------------
	.section	.nv.constant0.triton_poi_fused_7,"a",@progbits
	.sectionflags	@""
	.align	4
.nv.constant0.triton_poi_fused_7:
	.zero		552
